	.version 2.1
	.target sm_20
	// compiled with /usr/local/cuda3.1/cuda/open64/lib//be
	// nvopencc 3.1 built on 2010-06-07

	//-----------------------------------------------------------
	// Compiling /tmp/tmpxft_00001d7b_00000000-7_scan_best_kernel.cpp3.i (/tmp/ccBI#.uy0Igl)
	//-----------------------------------------------------------

	//-----------------------------------------------------------
	// Options:
	//-----------------------------------------------------------
	//  Target:ptx, ISA:sm_20, Endian:little, Pointer Size:64
	//  -O3	(Optimization level)
	//  -g0	(Debug level)
	//  -m2	(Report advisories)
	//-----------------------------------------------------------

	.file	1	"<command-line>"
	.file	2	"/tmp/tmpxft_00001d7b_00000000-6_scan_best_kernel.cudafe2.gpu"
	.file	3	"/usr/lib/gcc/x86_64-linux-gnu/4.4.3/include/stddef.h"
	.file	4	"/usr/local/cuda3.1/cuda/bin/../include/crt/device_runtime.h"
	.file	5	"/usr/local/cuda3.1/cuda/bin/../include/host_defines.h"
	.file	6	"/usr/local/cuda3.1/cuda/bin/../include/builtin_types.h"
	.file	7	"/usr/local/cuda3.1/cuda/bin/../include/device_types.h"
	.file	8	"/usr/local/cuda3.1/cuda/bin/../include/driver_types.h"
	.file	9	"/usr/local/cuda3.1/cuda/bin/../include/surface_types.h"
	.file	10	"/usr/local/cuda3.1/cuda/bin/../include/texture_types.h"
	.file	11	"/usr/local/cuda3.1/cuda/bin/../include/vector_types.h"
	.file	12	"/usr/local/cuda3.1/cuda/bin/../include/device_launch_parameters.h"
	.file	13	"/usr/local/cuda3.1/cuda/bin/../include/crt/storage_class.h"
	.file	14	"/usr/include/bits/types.h"
	.file	15	"/usr/include/time.h"
	.file	16	"/home/andrew/repositories/gpuocelot/tests/cuda2.2/tests/scan/scan_best_kernel.cu"
	.file	17	"/usr/local/cuda3.1/cuda/bin/../include/common_functions.h"
	.file	18	"/usr/local/cuda3.1/cuda/bin/../include/math_functions.h"
	.file	19	"/usr/local/cuda3.1/cuda/bin/../include/math_constants.h"
	.file	20	"/usr/local/cuda3.1/cuda/bin/../include/device_functions.h"
	.file	21	"/usr/local/cuda3.1/cuda/bin/../include/sm_11_atomic_functions.h"
	.file	22	"/usr/local/cuda3.1/cuda/bin/../include/sm_12_atomic_functions.h"
	.file	23	"/usr/local/cuda3.1/cuda/bin/../include/sm_13_double_functions.h"
	.file	24	"/usr/local/cuda3.1/cuda/bin/../include/sm_20_atomic_functions.h"
	.file	25	"/usr/local/cuda3.1/cuda/bin/../include/sm_20_intrinsics.h"
	.file	26	"/usr/local/cuda3.1/cuda/bin/../include/surface_functions.h"
	.file	27	"/usr/local/cuda3.1/cuda/bin/../include/texture_fetch_functions.h"
	.file	28	"/usr/local/cuda3.1/cuda/bin/../include/math_functions_dbl_ptx3.h"

	.extern	.shared .align 4 .b8 temp[];

	.entry _Z9scan_bestPfS_i (
		.param .u64 __cudaparm__Z9scan_bestPfS_i_g_odata,
		.param .u64 __cudaparm__Z9scan_bestPfS_i_g_idata,
		.param .s32 __cudaparm__Z9scan_bestPfS_i_n)
	{
	.reg .u32 %r<50>;
	.reg .u64 %rd<34>;
	.reg .f32 %f<14>;
	.reg .pred %p<9>;
	.loc	16	78	0
$LDWbegin__Z9scan_bestPfS_i:
	mov.u64 	%rd1, temp;
	.loc	16	93	0
	cvt.s32.u32 	%r1, %tid.x;
	cvt.s64.s32 	%rd2, %r1;
	mul.wide.s32 	%rd3, %r1, 4;
	shr.s32 	%r2, %r1, 4;
	add.s32 	%r3, %r1, %r2;
	cvt.s64.s32 	%rd4, %r3;
	mul.wide.s32 	%rd5, %r3, 4;
	add.u64 	%rd6, %rd1, %rd5;
	ld.param.u64 	%rd7, [__cudaparm__Z9scan_bestPfS_i_g_idata];
	add.u64 	%rd8, %rd3, %rd7;
	ld.global.f32 	%f1, [%rd8+0];
	st.shared.f32 	[%rd6+0], %f1;
	.loc	16	94	0
	ld.param.s32 	%r4, [__cudaparm__Z9scan_bestPfS_i_n];
	shr.s32 	%r5, %r4, 31;
	mov.s32 	%r6, 1;
	and.b32 	%r7, %r5, %r6;
	add.s32 	%r8, %r7, %r4;
	shr.s32 	%r9, %r8, 1;
	add.s32 	%r10, %r9, %r1;
	cvt.s64.s32 	%rd9, %r10;
	mul.wide.s32 	%rd10, %r10, 4;
	shr.s32 	%r11, %r10, 4;
	add.s32 	%r12, %r10, %r11;
	cvt.s64.s32 	%rd11, %r12;
	mul.wide.s32 	%rd12, %r12, 4;
	add.u64 	%rd13, %rd1, %rd12;
	add.u64 	%rd14, %rd10, %rd7;
	ld.global.f32 	%f2, [%rd14+0];
	st.shared.f32 	[%rd13+0], %f2;
	.loc	16	99	0
	mov.s32 	%r13, %r9;
	mov.u32 	%r14, 0;
	setp.le.s32 	%p1, %r9, %r14;
	@%p1 bra 	$Lt_0_8194;
	mov.s32 	%r15, 1;
$Lt_0_5122:
 //<loop> Loop body line 101
	.loc	16	101	0
	bar.sync 	0;
	setp.le.s32 	%p2, %r13, %r1;
	@%p2 bra 	$Lt_0_5378;
 //<loop> Part of loop body line 101, head labeled $Lt_0_5122
	.loc	16	111	0
	mul.lo.s32 	%r16, %r1, 2;
	add.s32 	%r17, %r16, 1;
	add.s32 	%r18, %r16, 2;
	mul.lo.s32 	%r19, %r17, %r15;
	mul.lo.s32 	%r20, %r18, %r15;
	sub.s32 	%r21, %r20, 1;
	shr.s32 	%r22, %r21, 4;
	add.s32 	%r23, %r20, %r22;
	cvt.s64.s32 	%rd15, %r23;
	mul.wide.s32 	%rd16, %r23, 4;
	add.u64 	%rd17, %rd1, %rd16;
	ld.shared.f32 	%f3, [%rd17+-4];
	sub.s32 	%r24, %r19, 1;
	shr.s32 	%r25, %r24, 4;
	add.s32 	%r26, %r19, %r25;
	cvt.s64.s32 	%rd18, %r26;
	mul.wide.s32 	%rd19, %r26, 4;
	add.u64 	%rd20, %rd1, %rd19;
	ld.shared.f32 	%f4, [%rd20+-4];
	add.f32 	%f5, %f3, %f4;
	st.shared.f32 	[%rd17+-4], %f5;
$Lt_0_5378:
 //<loop> Part of loop body line 101, head labeled $Lt_0_5122
	.loc	16	114	0
	mul.lo.s32 	%r15, %r15, 2;
	.loc	16	99	0
	shr.s32 	%r13, %r13, 1;
	mov.u32 	%r27, 0;
	setp.gt.s32 	%p3, %r13, %r27;
	@%p3 bra 	$Lt_0_5122;
	bra.uni 	$Lt_0_4610;
$Lt_0_8194:
	mov.s32 	%r15, 1;
$Lt_0_4610:
	mov.u32 	%r28, 0;
	setp.ne.s32 	%p4, %r1, %r28;
	@%p4 bra 	$Lt_0_6146;
	.loc	16	124	0
	mov.f32 	%f6, 0f00000000;     	// 0
	sub.s32 	%r29, %r4, 1;
	shr.s32 	%r30, %r29, 4;
	add.s32 	%r31, %r4, %r30;
	cvt.s64.s32 	%rd21, %r31;
	mul.wide.s32 	%rd22, %r31, 4;
	add.u64 	%rd23, %rd1, %rd22;
	st.shared.f32 	[%rd23+-4], %f6;
$Lt_0_6146:
	mov.u32 	%r32, 1;
	setp.le.s32 	%p5, %r4, %r32;
	@%p5 bra 	$Lt_0_6658;
	mov.s32 	%r33, 1;
$Lt_0_7170:
 //<loop> Loop body line 124, nesting depth: 1, estimated iterations: unknown
	.loc	16	130	0
	shr.s32 	%r34, %r15, 31;
	mov.s32 	%r35, 1;
	and.b32 	%r36, %r34, %r35;
	add.s32 	%r37, %r36, %r15;
	shr.s32 	%r15, %r37, 1;
	.loc	16	132	0
	bar.sync 	0;
	setp.le.s32 	%p6, %r33, %r1;
	@%p6 bra 	$Lt_0_7426;
 //<loop> Part of loop body line 124, head labeled $Lt_0_7170
	.loc	16	142	0
	mul.lo.s32 	%r38, %r1, 2;
	add.s32 	%r39, %r38, 1;
	mul.lo.s32 	%r40, %r39, %r15;
	sub.s32 	%r41, %r40, 1;
	shr.s32 	%r42, %r41, 4;
	add.s32 	%r43, %r40, %r42;
	cvt.s64.s32 	%rd24, %r43;
	mul.wide.s32 	%rd25, %r43, 4;
	add.u64 	%rd26, %rd1, %rd25;
	ld.shared.f32 	%f7, [%rd26+-4];
	.loc	16	143	0
	add.s32 	%r44, %r38, 2;
	mul.lo.s32 	%r45, %r44, %r15;
	sub.s32 	%r46, %r45, 1;
	shr.s32 	%r47, %r46, 4;
	add.s32 	%r48, %r45, %r47;
	cvt.s64.s32 	%rd27, %r48;
	mul.wide.s32 	%rd28, %r48, 4;
	add.u64 	%rd29, %rd1, %rd28;
	ld.shared.f32 	%f8, [%rd29+-4];
	st.shared.f32 	[%rd26+-4], %f8;
	.loc	16	144	0
	ld.shared.f32 	%f9, [%rd29+-4];
	add.f32 	%f10, %f9, %f7;
	st.shared.f32 	[%rd29+-4], %f10;
$Lt_0_7426:
 //<loop> Part of loop body line 124, head labeled $Lt_0_7170
	.loc	16	128	0
	mul.lo.s32 	%r33, %r33, 2;
	setp.lt.s32 	%p7, %r33, %r4;
	@%p7 bra 	$Lt_0_7170;
$Lt_0_6658:
	.loc	16	148	0
	bar.sync 	0;
	.loc	16	151	0
	ld.param.u64 	%rd30, [__cudaparm__Z9scan_bestPfS_i_g_odata];
	ld.shared.f32 	%f11, [%rd6+0];
	add.u64 	%rd31, %rd3, %rd30;
	st.global.f32 	[%rd31+0], %f11;
	.loc	16	152	0
	ld.shared.f32 	%f12, [%rd13+0];
	add.u64 	%rd32, %rd10, %rd30;
	st.global.f32 	[%rd32+0], %f12;
	.loc	16	153	0
	exit;
$LDWend__Z9scan_bestPfS_i:
	} // _Z9scan_bestPfS_i



// ===== COMPILED SASS (sm_100) =====

	.target	sm_100

	.elftype	@"ET_EXEC"


//--------------------- .note.nv.tkinfo           --------------------------
	.section	.note.nv.tkinfo,"",@"SHT_NOTE"
	.sectionflags	@"SHF_NOTE_NV_TKINFO"
	.tkinfo
        /*0018*/ 	.word	0x00000002
        /*0030*/ 	.string	""
        /*0030*/ 	.string	"ptxas"
        /*0030*/ 	.string	"Cuda compilation tools, release 13.0, V13.0.88"
        /*0030*/ 	.string	"Build cuda_13.0.r13.0/compiler.36424714_0"
        /*0030*/ 	.string	"-arch sm_100 "



//--------------------- .note.nv.cuinfo           --------------------------
	.section	.note.nv.cuinfo,"",@"SHT_NOTE"
	.sectionflags	@"SHF_NOTE_NV_CUINFO"
        /*0018*/ 	.short	0x0002
        /*001a*/ 	.short	0x0014
        /*001c*/ 	.short	0x0082
	.zero		2


//--------------------- .nv.info                  --------------------------
	.section	.nv.info,"",@"SHT_CUDA_INFO"
	.align	4


	//----- nvinfo : EIATTR_REGCOUNT
	.align		4
        /*0000*/ 	.byte	0x04, 0x2f
        /*0002*/ 	.short	(.L_1 - .L_0)
	.align		4
.L_0:
        /*0004*/ 	.word	index@(_Z9scan_bestPfS_i)
        /*0008*/ 	.word	0x0000000c


	//----- nvinfo : EIATTR_FRAME_SIZE
	.align		4
.L_1:
        /*000c*/ 	.byte	0x04, 0x11
        /*000e*/ 	.short	(.L_3 - .L_2)
	.align		4
.L_2:
        /*0010*/ 	.word	index@(_Z9scan_bestPfS_i)
        /*0014*/ 	.word	0x00000000


	//----- nvinfo : EIATTR_MIN_STACK_SIZE
	.align		4
.L_3:
        /*0018*/ 	.byte	0x04, 0x12
        /*001a*/ 	.short	(.L_5 - .L_4)
	.align		4
.L_4:
        /*001c*/ 	.word	index@(_Z9scan_bestPfS_i)
        /*0020*/ 	.word	0x00000000
.L_5:


//--------------------- .nv.compat                --------------------------
	.section	.nv.compat,"",@"SHT_CUDA_COMPAT_INFO"
	.align	4
        /*0000*/ 	.byte	0x02, 0x09, 0x00, 0x00, 0x02, 0x02, 0x01, 0x00, 0x02, 0x05, 0x05, 0x00, 0x03, 0x07, 0x01, 0x01
        /*0010*/ 	.byte	0x02, 0x03, 0x00, 0x00, 0x02, 0x06, 0x01, 0x00, 0x04, 0x0b, 0x08, 0x00, 0x09, 0x00, 0x00, 0x00
        /*0020*/ 	.byte	0x00, 0x00, 0x00, 0x00


//--------------------- .nv.info._Z9scan_bestPfS_i --------------------------
	.section	.nv.info._Z9scan_bestPfS_i,"",@"SHT_CUDA_INFO"
	.sectionflags	@""
	.align	4


	//----- nvinfo : EIATTR_CUDA_API_VERSION
	.align		4
        /*0000*/ 	.byte	0x04, 0x37
        /*0002*/ 	.short	(.L_7 - .L_6)
.L_6:
        /*0004*/ 	.word	0x00000082


	//----- nvinfo : EIATTR_KPARAM_INFO
	.align		4
.L_7:
        /*0008*/ 	.byte	0x04, 0x17
        /*000a*/ 	.short	(.L_9 - .L_8)
.L_8:
        /*000c*/ 	.word	0x00000000
        /*0010*/ 	.short	0x0002
        /*0012*/ 	.short	0x0010
        /*0014*/ 	.byte	0x00, 0xf0, 0x11, 0x00


	//----- nvinfo : EIATTR_KPARAM_INFO
	.align		4
.L_9:
        /*0018*/ 	.byte	0x04, 0x17
        /*001a*/ 	.short	(.L_11 - .L_10)
.L_10:
        /*001c*/ 	.word	0x00000000
        /*0020*/ 	.short	0x0001
        /*0022*/ 	.short	0x0008
        /*0024*/ 	.byte	0x00, 0xf0, 0x21, 0x00


	//----- nvinfo : EIATTR_KPARAM_INFO
	.align		4
.L_11:
        /*0028*/ 	.byte	0x04, 0x17
        /*002a*/ 	.short	(.L_13 - .L_12)
.L_12:
        /*002c*/ 	.word	0x00000000
        /*0030*/ 	.short	0x0000
        /*0032*/ 	.short	0x0000
        /*0034*/ 	.byte	0x00, 0xf0, 0x21, 0x00


	//----- nvinfo : EIATTR_SPARSE_MMA_MASK
	.align		4
.L_13:
        /*0038*/ 	.byte	0x03, 0x50
        /*003a*/ 	.short	0x0000


	//----- nvinfo : EIATTR_MAXREG_COUNT
	.align		4
        /*003c*/ 	.byte	0x03, 0x1b
        /*003e*/ 	.short	0x00ff


	//----- nvinfo : EIATTR_NUM_BARRIERS
	.align		4
        /*0040*/ 	.byte	0x02, 0x4c
        /*0042*/ 	.byte	0x01
	.zero		1


	//----- nvinfo : EIATTR_MERCURY_ISA_VERSION
	.align		4
        /*0044*/ 	.byte	0x03, 0x5f
        /*0046*/ 	.short	0x0101


	//----- nvinfo : EIATTR_VRC_CTA_INIT_COUNT
	.align		4
        /*0048*/ 	.byte	0x02, 0x4a
	.zero		1
	.zero		1


	//----- nvinfo : EIATTR_EXIT_INSTR_OFFSETS
	.align		4
        /*004c*/ 	.byte	0x04, 0x1c
        /*004e*/ 	.short	(.L_15 - .L_14)


	//   ....[0]....
.L_14:
        /*0050*/ 	.word	0x00000630


	//----- nvinfo : EIATTR_CRS_STACK_SIZE
	.align		4
.L_15:
        /*0054*/ 	.byte	0x04, 0x1e
        /*0056*/ 	.short	(.L_17 - .L_16)
.L_16:
        /*0058*/ 	.word	0x00000000


	//----- nvinfo : EIATTR_CBANK_PARAM_SIZE
	.align		4
.L_17:
        /*005c*/ 	.byte	0x03, 0x19
        /*005e*/ 	.short	0x0014


	//----- nvinfo : EIATTR_PARAM_CBANK
	.align		4
        /*0060*/ 	.byte	0x04, 0x0a
        /*0062*/ 	.short	(.L_19 - .L_18)
	.align		4
.L_18:
        /*0064*/ 	.word	index@(.nv.constant0._Z9scan_bestPfS_i)
        /*0068*/ 	.short	0x0380
        /*006a*/ 	.short	0x0014


	//----- nvinfo : EIATTR_SW_WAR
	.align		4
.L_19:
        /*006c*/ 	.byte	0x04, 0x36
        /*006e*/ 	.short	(.L_21 - .L_20)
.L_20:
        /*0070*/ 	.word	0x00000008
.L_21:


//--------------------- .nv.callgraph             --------------------------
	.section	.nv.callgraph,"",@"SHT_CUDA_CALLGRAPH"
	.align	4
	.sectionentsize	8
	.align		4
        /*0000*/ 	.word	0x00000000
	.align		4
        /*0004*/ 	.word	0xffffffff
	.align		4
        /*0008*/ 	.word	0x00000000
	.align		4
        /*000c*/ 	.word	0xfffffffe
	.align		4
        /*0010*/ 	.word	0x00000000
	.align		4
        /*0014*/ 	.word	0xfffffffd
	.align		4
        /*0018*/ 	.word	0x00000000
	.align		4
        /*001c*/ 	.word	0xfffffffc


//--------------------- .text._Z9scan_bestPfS_i   --------------------------
	.section	.text._Z9scan_bestPfS_i,"ax",@progbits
	.align	128
.text._Z9scan_bestPfS_i:
        .type           _Z9scan_bestPfS_i,@function
        .size           _Z9scan_bestPfS_i,(.L_x_10 - _Z9scan_bestPfS_i)
        .other          _Z9scan_bestPfS_i,@"STO_CUDA_ENTRY STV_DEFAULT"
_Z9scan_bestPfS_i:
[----:B------:R-:W-:Y:S01]  /*0000*/  LDC R1, c[0x0][0x37c] ;  /* 0x0000df00ff017b82 */ /* 0x000fe20000000800 */
[----:B------:R-:W0:Y:S01]  /*0010*/  LDCU UR5, c[0x0][0x390] ;  /* 0x00007200ff0577ac */ /* 0x000e220008000800 */
[----:B------:R-:W1:Y:S06]  /*0020*/  S2R R2, SR_TID.X ;  /* 0x0000000000027919 */ /* 0x000e6c0000002100 */
[----:B------:R-:W1:Y:S01]  /*0030*/  LDC.64 R8, c[0x0][0x388] ;  /* 0x0000e200ff087b82 */ /* 0x000e620000000a00 */
[----:B------:R-:W2:Y:S01]  /*0040*/  LDCU.64 UR8, c[0x0][0x358] ;  /* 0x00006b00ff0877ac */ /* 0x000ea20008000a00 */
[----:B0-----:R-:W-:-:S04]  /*0050*/  USHF.R.S32.HI UR4, URZ, 0x1f, UR5 ;  /* 0x0000001fff047899 */ /* 0x001fc80008011405 */
[----:B------:R-:W-:-:S04]  /*0060*/  ULOP3.LUT UR4, UR4, 0x1, URZ, 0xc0, !UPT ;  /* 0x0000000104047892 */ /* 0x000fc8000f8ec0ff */
[----:B------:R-:W-:-:S04]  /*0070*/  UIADD3 UR4, UPT, UPT, UR4, UR5, URZ ;  /* 0x0000000504047290 */ /* 0x000fc8000fffe0ff */
[----:B------:R-:W-:Y:S01]  /*0080*/  USHF.R.S32.HI UR5, URZ, 0x1, UR4 ;  /* 0x00000001ff057899 */ /* 0x000fe20008011404 */
[----:B-1----:R-:W-:-:S05]  /*0090*/  IMAD.WIDE R6, R2, 0x4, R8 ;  /* 0x0000000402067825 */ /* 0x002fca00078e0208 */
[----:B------:R-:W-:Y:S01]  /*00a0*/  VIADD R0, R2, UR5 ;  /* 0x0000000502007c36 */ /* 0x000fe20008000000 */
[----:B--2---:R-:W2:Y:S03]  /*00b0*/  LDG.E R6, desc[UR8][R6.64] ;  /* 0x0000000806067981 */ /* 0x004ea6000c1e1900 */
[----:B------:R-:W-:-:S06]  /*00c0*/  IMAD.WIDE R8, R0, 0x4, R8 ;  /* 0x0000000400087825 */ /* 0x000fcc00078e0208 */
[----:B------:R-:W3:Y:S01]  /*00d0*/  LDG.E R9, desc[UR8][R8.64] ;  /* 0x0000000808097981 */ /* 0x000ee2000c1e1900 */
[----:B------:R-:W0:Y:S01]  /*00e0*/  S2UR UR6, SR_CgaCtaId ;  /* 0x00000000000679c3 */ /* 0x000e220000008800 */
[----:B------:R-:W-:Y:S01]  /*00f0*/  UMOV UR4, 0x400 ;  /* 0x0000040000047882 */ /* 0x000fe20000000000 */
[----:B------:R-:W-:Y:S02]  /*0100*/  LEA.HI.SX32 R3, R2, R2, 0x1c ;  /* 0x0000000202037211 */ /* 0x000fe400078fe2ff */
[----:B------:R-:W-:Y:S01]  /*0110*/  LEA.HI.SX32 R4, R0, R0, 0x1c ;  /* 0x0000000000047211 */ /* 0x000fe200078fe2ff */
[----:B0-----:R-:W-:-:S06]  /*0120*/  ULEA UR4, UR6, UR4, 0x18 ;  /* 0x0000000406047291 */ /* 0x001fcc000f8ec0ff */
[----:B------:R-:W-:Y:S02]  /*0130*/  LEA R3, R3, UR4, 0x2 ;  /* 0x0000000403037c11 */ /* 0x000fe4000f8e10ff */
[----:B------:R-:W-:Y:S01]  /*0140*/  LEA R4, R4, UR4, 0x2 ;  /* 0x0000000404047c11 */ /* 0x000fe2000f8e10ff */
[----:B------:R-:W-:Y:S02]  /*0150*/  UISETP.GT.AND UP0, UPT, UR5, URZ, UPT ;  /* 0x000000ff0500728c */ /* 0x000fe4000bf04270 */
[----:B--2---:R0:W-:Y:S04]  /*0160*/  STS [R3], R6 ;  /* 0x0000000603007388 */ /* 0x0041e80000000800 */
[----:B---3--:R0:W-:Y:S03]  /*0170*/  STS [R4], R9 ;  /* 0x0000000904007388 */ /* 0x0081e60000000800 */
[----:B------:R-:W-:Y:S05]  /*0180*/  BRA.U !UP0, `(.L_x_0) ;  /* 0x0000000108687547 */ /* 0x000fea000b800000 */
[----:B------:R-:W-:-:S05]  /*0190*/  UMOV UR6, 0x1 ;  /* 0x0000000100067882 */ /* 0x000fca0000000000 */
.L_x_3:
[----:B------:R-:W-:Y:S01]  /*01a0*/  BAR.SYNC.DEFER_BLOCKING 0x0 ;  /* 0x0000000000007b1d */ /* 0x000fe20000010000 */
[----:B------:R-:W-:Y:S01]  /*01b0*/  ISETP.LT.AND P0, PT, R2, UR5, PT ;  /* 0x0000000502007c0c */ /* 0x000fe2000bf01270 */
[----:B------:R-:W-:-:S04]  /*01c0*/  USHF.R.S32.HI UR5, URZ, 0x1, UR5 ;  /* 0x00000001ff057899 */ /* 0x000fc80008011405 */
[----:B------:R-:W-:Y:S08]  /*01d0*/  BSSY.RECONVERGENT B0, `(.L_x_1) ;  /* 0x0000011000007945 */ /* 0x000ff00003800200 */
[----:B-1----:R-:W-:Y:S05]  /*01e0*/  @!P0 BRA `(.L_x_2) ;  /* 0x00000000003c8947 */ /* 0x002fea0003800000 */
[----:B------:R-:W-:-:S04]  /*01f0*/  IMAD.SHL.U32 R5, R2, 0x2, RZ ;  /* 0x0000000202057824 */ /* 0x000fc800078e00ff */
[C---:B0-----:R-:W-:Y:S02]  /*0200*/  VIADD R6, R5.reuse, 0x1 ;  /* 0x0000000105067836 */ /* 0x041fe40000000000 */
[----:B------:R-:W-:Y:S02]  /*0210*/  VIADD R5, R5, 0x2 ;  /* 0x0000000205057836 */ /* 0x000fe40000000000 */
[----:B------:R-:W-:Y:S02]  /*0220*/  IMAD R6, R6, UR6, RZ ;  /* 0x0000000606067c24 */ /* 0x000fe4000f8e02ff */
[----:B------:R-:W-:-:S03]  /*0230*/  IMAD R5, R5, UR6, RZ ;  /* 0x0000000605057c24 */ /* 0x000fc6000f8e02ff */
[----:B------:R-:W-:Y:S01]  /*0240*/  IADD3 R7, PT, PT, R6, -0x1, RZ ;  /* 0xffffffff06077810 */ /* 0x000fe20007ffe0ff */
[----:B------:R-:W-:-:S03]  /*0250*/  VIADD R8, R5, 0xffffffff ;  /* 0xffffffff05087836 */ /* 0x000fc60000000000 */
[----:B------:R-:W-:Y:S02]  /*0260*/  LEA.HI.SX32 R7, R7, R6, 0x1c ;  /* 0x0000000607077211 */ /* 0x000fe400078fe2ff */
[----:B------:R-:W-:Y:S02]  /*0270*/  LEA.HI.SX32 R8, R8, R5, 0x1c ;  /* 0x0000000508087211 */ /* 0x000fe400078fe2ff */
[----:B------:R-:W-:Y:S02]  /*0280*/  LEA R7, R7, UR4, 0x2 ;  /* 0x0000000407077c11 */ /* 0x000fe4000f8e10ff */
[----:B------:R-:W-:-:S03]  /*0290*/  LEA R8, R8, UR4, 0x2 ;  /* 0x0000000408087c11 */ /* 0x000fc6000f8e10ff */
[----:B------:R-:W-:Y:S04]  /*02a0*/  LDS R6, [R7+-0x4] ;  /* 0xfffffc0007067984 */ /* 0x000fe80000000800 */
[----:B------:R-:W0:Y:S02]  /*02b0*/  LDS R5, [R8+-0x4] ;  /* 0xfffffc0008057984 */ /* 0x000e240000000800 */
[----:B0-----:R-:W-:-:S05]  /*02c0*/  FADD R5, R5, R6 ;  /* 0x0000000605057221 */ /* 0x001fca0000000000 */
[----:B------:R1:W-:Y:S02]  /*02d0*/  STS [R8+-0x4], R5 ;  /* 0xfffffc0508007388 */ /* 0x0003e40000000800 */
.L_x_2:
[----:B------:R-:W-:Y:S05]  /*02e0*/  BSYNC.RECONVERGENT B0 ;  /* 0x0000000000007941 */ /* 0x000fea0003800200 */
.L_x_1:
[----:B------:R-:W-:Y:S02]  /*02f0*/  UISETP.GT.AND UP0, UPT, UR5, URZ, UPT ;  /* 0x000000ff0500728c */ /* 0x000fe4000bf04270 */
[----:B------:R-:W-:-:S07]  /*0300*/  USHF.L.U32 UR6, UR6, 0x1, URZ ;  /* 0x0000000106067899 */ /* 0x000fce00080006ff */
[----:B------:R-:W-:Y:S05]  /*0310*/  BRA.U UP0, `(.L_x_3) ;  /* 0xfffffffd00a07547 */ /* 0x000fea000b83ffff */
[----:B------:R-:W-:Y:S05]  /*0320*/  BRA `(.L_x_4) ;  /* 0x0000000000047947 */ /* 0x000fea0003800000 */
.L_x_0:
[----:B------:R-:W-:-:S05]  /*0330*/  UMOV UR6, 0x1 ;  /* 0x0000000100067882 */ /* 0x000fca0000000000 */
.L_x_4:
[----:B0-----:R-:W1:Y:S01]  /*0340*/  LDC R6, c[0x0][0x390] ;  /* 0x0000e400ff067b82 */ /* 0x001e620000000800 */
[----:B------:R-:W-:-:S13]  /*0350*/  ISETP.NE.AND P0, PT, R2, RZ, PT ;  /* 0x000000ff0200720c */ /* 0x000fda0003f05270 */
[----:B-1----:R-:W-:-:S05]  /*0360*/  @!P0 VIADD R5, R6, 0xffffffff ;  /* 0xffffffff06058836 */ /* 0x002fca0000000000 */
[----:B------:R-:W-:-:S04]  /*0370*/  @!P0 LEA.HI.SX32 R5, R5, R6, 0x1c ;  /* 0x0000000605058211 */ /* 0x000fc800078fe2ff */
[----:B------:R-:W-:-:S05]  /*0380*/  @!P0 LEA R5, R5, UR4, 0x2 ;  /* 0x0000000405058c11 */ /* 0x000fca000f8e10ff */
[----:B------:R0:W-:Y:S01]  /*0390*/  @!P0 STS [R5+-0x4], RZ ;  /* 0xfffffcff05008388 */ /* 0x0001e20000000800 */
[----:B------:R-:W-:-:S13]  /*03a0*/  ISETP.GT.AND P0, PT, R6, 0x1, PT ;  /* 0x000000010600780c */ /* 0x000fda0003f04270 */
[----:B0-----:R-:W-:Y:S05]  /*03b0*/  @!P0 BRA `(.L_x_5) ;  /* 0x00000000007c8947 */ /* 0x001fea0003800000 */
[----:B------:R-:W0:Y:S01]  /*03c0*/  LDCU UR10, c[0x0][0x390] ;  /* 0x00007200ff0a77ac */ /* 0x000e220008000800 */
[----:B------:R-:W-:-:S05]  /*03d0*/  UMOV UR7, 0x1 ;  /* 0x0000000100077882 */ /* 0x000fca0000000000 */
.L_x_8:
[----:B------:R-:W-:Y:S01]  /*03e0*/  USHF.R.S32.HI UR5, URZ, 0x1f, UR6 ;  /* 0x0000001fff057899 */ /* 0x000fe20008011406 */
[----:B------:R-:W-:Y:S01]  /*03f0*/  BAR.SYNC.DEFER_BLOCKING 0x0 ;  /* 0x0000000000007b1d */ /* 0x000fe20000010000 */
[----:B------:R-:W-:Y:S01]  /*0400*/  ISETP.LT.AND P0, PT, R2, UR7, PT ;  /* 0x0000000702007c0c */ /* 0x000fe2000bf01270 */
[----:B------:R-:W-:Y:S02]  /*0410*/  USHF.L.U32 UR7, UR7, 0x1, URZ ;  /* 0x0000000107077899 */ /* 0x000fe400080006ff */
[----:B------:R-:W-:Y:S02]  /*0420*/  ULOP3.LUT UR5, UR5, 0x1, URZ, 0xc0, !UPT ;  /* 0x0000000105057892 */ /* 0x000fe4000f8ec0ff */
[----:B------:R-:W-:Y:S02]  /*0430*/  BSSY.RECONVERGENT B0, `(.L_x_6) ;  /* 0x0000015000007945 */ /* 0x000fe40003800200 */
[----:B------:R-:W-:-:S04]  /*0440*/  UIADD3 UR5, UPT, UPT, UR5, UR6, URZ ;  /* 0x0000000605057290 */ /* 0x000fc8000fffe0ff */
[----:B------:R-:W-:Y:S02]  /*0450*/  USHF.R.S32.HI UR6, URZ, 0x1, UR5 ;  /* 0x00000001ff067899 */ /* 0x000fe40008011405 */
[----:B-1----:R-:W-:Y:S10]  /*0460*/  @!P0 BRA `(.L_x_7) ;  /* 0x0000000000448947 */ /* 0x002ff40003800000 */
[----:B------:R-:W-:-:S05]  /*0470*/  SHF.L.U32 R8, R2, 0x1, RZ ;  /* 0x0000000102087819 */ /* 0x000fca00000006ff */
[----:B------:R-:W-:-:S04]  /*0480*/  VIADD R5, R8, 0x2 ;  /* 0x0000000208057836 */ /* 0x000fc80000000000 */
[----:B------:R-:W-:-:S04]  /*0490*/  IMAD R5, R5, UR6, RZ ;  /* 0x0000000605057c24 */ /* 0x000fc8000f8e02ff */
[----:B------:R-:W-:-:S05]  /*04a0*/  VIADD R6, R5, 0xffffffff ;  /* 0xffffffff05067836 */ /* 0x000fca0000000000 */
[----:B------:R-:W-:Y:S02]  /*04b0*/  LEA.HI.SX32 R6, R6, R5, 0x1c ;  /* 0x0000000506067211 */ /* 0x000fe400078fe2ff */
[----:B------:R-:W-:Y:S02]  /*04c0*/  IADD3 R5, PT, PT, R8, 0x1, RZ ;  /* 0x0000000108057810 */ /* 0x000fe40007ffe0ff */
[----:B------:R-:W-:-:S03]  /*04d0*/  LEA R7, R6, UR4, 0x2 ;  /* 0x0000000406077c11 */ /* 0x000fc6000f8e10ff */
[----:B------:R-:W-:Y:S02]  /*04e0*/  IMAD R5, R5, UR6, RZ ;  /* 0x0000000605057c24 */ /* 0x000fe4000f8e02ff */
[----:B------:R-:W1:Y:S02]  /*04f0*/  LDS R9, [R7+-0x4] ;  /* 0xfffffc0007097984 */ /* 0x000e640000000800 */
[----:B------:R-:W-:-:S05]  /*0500*/  VIADD R6, R5, 0xffffffff ;  /* 0xffffffff05067836 */ /* 0x000fca0000000000 */
[----:B------:R-:W-:-:S04]  /*0510*/  LEA.HI.SX32 R6, R6, R5, 0x1c ;  /* 0x0000000506067211 */ /* 0x000fc800078fe2ff */
[----:B------:R-:W-:-:S05]  /*0520*/  LEA R6, R6, UR4, 0x2 ;  /* 0x0000000406067c11 */ /* 0x000fca000f8e10ff */
[----:B------:R-:W-:Y:S04]  /*0530*/  LDS R5, [R6+-0x4] ;  /* 0xfffffc0006057984 */ /* 0x000fe80000000800 */
[----:B-1----:R-:W-:Y:S04]  /*0540*/  STS [R6+-0x4], R9 ;  /* 0xfffffc0906007388 */ /* 0x002fe80000000800 */
[----:B------:R-:W1:Y:S02]  /*0550*/  LDS R8, [R7+-0x4] ;  /* 0xfffffc0007087984 */ /* 0x000e640000000800 */
[----:B-1----:R-:W-:-:S05]  /*0560*/  FADD R8, R5, R8 ;  /* 0x0000000805087221 */ /* 0x002fca0000000000 */
[----:B------:R1:W-:Y:S02]  /*0570*/  STS [R7+-0x4], R8 ;  /* 0xfffffc0807007388 */ /* 0x0003e40000000800 */
.L_x_7:
[----:B0-----:R-:W-:Y:S05]  /*0580*/  BSYNC.RECONVERGENT B0 ;  /* 0x0000000000007941 */ /* 0x001fea0003800200 */
.L_x_6:
[----:B------:R-:W-:-:S09]  /*0590*/  UISETP.GE.AND UP0, UPT, UR7, UR10, UPT ;  /* 0x0000000a0700728c */ /* 0x000fd2000bf06270 */
[----:B------:R-:W-:Y:S05]  /*05a0*/  BRA.U !UP0, `(.L_x_8) ;  /* 0xfffffffd088c7547 */ /* 0x000fea000b83ffff */
.L_x_5:
[----:B------:R-:W-:Y:S08]  /*05b0*/  BAR.SYNC.DEFER_BLOCKING 0x0 ;  /* 0x0000000000007b1d */ /* 0x000ff00000010000 */
[----:B-1----:R-:W0:Y:S01]  /*05c0*/  LDC.64 R8, c[0x0][0x380] ;  /* 0x0000e000ff087b82 */ /* 0x002e220000000a00 */
[----:B------:R-:W1:Y:S04]  /*05d0*/  LDS R3, [R3] ;  /* 0x0000000003037984 */ /* 0x000e680000000800 */
[----:B------:R-:W2:Y:S01]  /*05e0*/  LDS R5, [R4] ;  /* 0x0000000004057984 */ /* 0x000ea20000000800 */
[----:B0-----:R-:W-:-:S04]  /*05f0*/  IMAD.WIDE R6, R2, 0x4, R8 ;  /* 0x0000000402067825 */ /* 0x001fc800078e0208 */
[----:B------:R-:W-:Y:S01]  /*0600*/  IMAD.WIDE R8, R0, 0x4, R8 ;  /* 0x0000000400087825 */ /* 0x000fe200078e0208 */
[----:B-1----:R-:W-:Y:S04]  /*0610*/  STG.E desc[UR8][R6.64], R3 ;  /* 0x0000000306007986 */ /* 0x002fe8000c101908 */
[----:B--2---:R-:W-:Y:S01]  /*0620*/  STG.E desc[UR8][R8.64], R5 ;  /* 0x0000000508007986 */ /* 0x004fe2000c101908 */
[----:B------:R-:W-:Y:S05]  /*0630*/  EXIT ;  /* 0x000000000000794d */ /* 0x000fea0003800000 */
.L_x_9:
[----:B------:R-:W-:-:S00]  /*0640*/  BRA `(.L_x_9) ;  /* 0xfffffffc00fc7947 */ /* 0x000fc0000383ffff */
[----:B------:R-:W-:-:S00]  /*0650*/  NOP ;  /* 0x0000000000007918 */ /* 0x000fc00000000000 */
        /* <DEDUP_REMOVED lines=10> */
.L_x_10:


//--------------------- .nv.shared._Z9scan_bestPfS_i --------------------------
	.section	.nv.shared._Z9scan_bestPfS_i,"aw",@nobits
	.sectionflags	@""
	.align	16
	.zero		1024


//--------------------- .nv.shared.reserved.0     --------------------------
	.section	.nv.shared.reserved.0,"aw",@nobits
	.weak		__nv_reservedSMEM_offset_0_alias
	.size		__nv_reservedSMEM_offset_0_alias, 0, 64
	.other		__nv_reservedSMEM_offset_0_alias,@"STO_CUDA_RESERVED_SHARED STV_DEFAULT"
__nv_reservedSMEM_offset_0_alias:
	.zero		0
	.zero		64


//--------------------- .nv.constant0._Z9scan_bestPfS_i --------------------------
	.section	.nv.constant0._Z9scan_bestPfS_i,"a",@progbits
	.sectionflags	@""
	.align	4
.nv.constant0._Z9scan_bestPfS_i:
	.zero		916


//--------------------- SYMBOLS --------------------------

	.type		.nv.reservedSmem.offset0,@object
	.size		.nv.reservedSmem.offset0,0x4
	.type		.nv.reservedSmem.cap,@object
	.size		.nv.reservedSmem.cap,0x4
